//
// Generated by NVIDIA NVVM Compiler
//
// Compiler Build ID: CL-36424714
// Cuda compilation tools, release 13.0, V13.0.88
// Based on NVVM 20.0.0
//

.version 9.0
.target sm_100
.address_size 64

	// .globl	_Z3addPiS_S_

.visible .entry _Z3addPiS_S_(
	.param .u64 .ptr .align 1 _Z3addPiS_S__param_0,
	.param .u64 .ptr .align 1 _Z3addPiS_S__param_1,
	.param .u64 .ptr .align 1 _Z3addPiS_S__param_2
)
{
	.reg .b32 	%r<15>;
	.reg .b64 	%rd<10>;

	ld.param.u64 	%rd1, [_Z3addPiS_S__param_0];
	ld.param.u64 	%rd2, [_Z3addPiS_S__param_1];
	ld.param.u64 	%rd3, [_Z3addPiS_S__param_2];
	cvta.to.global.u64 	%rd4, %rd3;
	cvta.to.global.u64 	%rd5, %rd2;
	cvta.to.global.u64 	%rd6, %rd1;
	mov.u32 	%r1, %tid.x;
	mov.u32 	%r2, %tid.y;
	mov.u32 	%r3, %ctaid.x;
	mov.u32 	%r4, %ctaid.y;
	mov.u32 	%r5, %ntid.x;
	mov.u32 	%r6, %ntid.y;
	mov.u32 	%r7, %nctaid.y;
	mad.lo.s32 	%r8, %r3, %r7, %r4;
	mad.lo.s32 	%r9, %r8, %r5, %r1;
	mad.lo.s32 	%r10, %r9, %r6, %r2;
	mul.wide.u32 	%rd7, %r10, 4;
	add.s64 	%rd8, %rd6, %rd7;
	ld.global.u32 	%r11, [%rd8];
	add.s64 	%rd9, %rd5, %rd7;
	ld.global.u32 	%r12, [%rd9];
	add.s32 	%r13, %r12, %r11;
	atom.global.add.u32 	%r14, [%rd4], %r13;
	ret;

}


// ===== COMPILED SASS (sm_100) =====

	.target	sm_100

	.elftype	@"ET_EXEC"


//--------------------- .note.nv.tkinfo           --------------------------
	.section	.note.nv.tkinfo,"",@"SHT_NOTE"
	.sectionflags	@"SHF_NOTE_NV_TKINFO"
	.tkinfo
        /*0018*/ 	.word	0x00000002
        /*0030*/ 	.string	""
        /*0030*/ 	.string	"ptxas"
        /*0030*/ 	.string	"Cuda compilation tools, release 13.0, V13.0.88"
        /*0030*/ 	.string	"Build cuda_13.0.r13.0/compiler.36424714_0"
        /*0030*/ 	.string	"-arch sm_100 -m 64 "



//--------------------- .note.nv.cuinfo           --------------------------
	.section	.note.nv.cuinfo,"",@"SHT_NOTE"
	.sectionflags	@"SHF_NOTE_NV_CUINFO"
        /*0018*/ 	.short	0x0002
        /*001a*/ 	.short	0x0064
        /*001c*/ 	.short	0x0082
	.zero		2


//--------------------- .nv.info                  --------------------------
	.section	.nv.info,"",@"SHT_CUDA_INFO"
	.align	4


	//----- nvinfo : EIATTR_REGCOUNT
	.align		4
        /*0000*/ 	.byte	0x04, 0x2f
        /*0002*/ 	.short	(.L_1 - .L_0)
	.align		4
.L_0:
        /*0004*/ 	.word	index@(_Z3addPiS_S_)
        /*0008*/ 	.word	0x0000000c


	//----- nvinfo : EIATTR_FRAME_SIZE
	.align		4
.L_1:
        /*000c*/ 	.byte	0x04, 0x11
        /*000e*/ 	.short	(.L_3 - .L_2)
	.align		4
.L_2:
        /*0010*/ 	.word	index@(_Z3addPiS_S_)
        /*0014*/ 	.word	0x00000000


	//----- nvinfo : EIATTR_MIN_STACK_SIZE
	.align		4
.L_3:
        /*0018*/ 	.byte	0x04, 0x12
        /*001a*/ 	.short	(.L_5 - .L_4)
	.align		4
.L_4:
        /*001c*/ 	.word	index@(_Z3addPiS_S_)
        /*0020*/ 	.word	0x00000000
.L_5:


//--------------------- .nv.compat                --------------------------
	.section	.nv.compat,"",@"SHT_CUDA_COMPAT_INFO"
	.align	4
        /*0000*/ 	.byte	0x02, 0x09, 0x00, 0x00, 0x02, 0x02, 0x01, 0x00, 0x02, 0x05, 0x05, 0x00, 0x03, 0x07, 0x01, 0x01
        /*0010*/ 	.byte	0x02, 0x03, 0x00, 0x00, 0x02, 0x06, 0x01, 0x00, 0x04, 0x0b, 0x08, 0x00, 0x09, 0x00, 0x00, 0x00
        /*0020*/ 	.byte	0x00, 0x00, 0x00, 0x00


//--------------------- .nv.info._Z3addPiS_S_     --------------------------
	.section	.nv.info._Z3addPiS_S_,"",@"SHT_CUDA_INFO"
	.sectionflags	@""
	.align	4


	//----- nvinfo : EIATTR_CUDA_API_VERSION
	.align		4
        /*0000*/ 	.byte	0x04, 0x37
        /*0002*/ 	.short	(.L_7 - .L_6)
.L_6:
        /*0004*/ 	.word	0x00000082


	//----- nvinfo : EIATTR_KPARAM_INFO
	.align		4
.L_7:
        /*0008*/ 	.byte	0x04, 0x17
        /*000a*/ 	.short	(.L_9 - .L_8)
.L_8:
        /*000c*/ 	.word	0x00000000
        /*0010*/ 	.short	0x0002
        /*0012*/ 	.short	0x0010
        /*0014*/ 	.byte	0x00, 0xf5, 0x21, 0x00


	//----- nvinfo : EIATTR_KPARAM_INFO
	.align		4
.L_9:
        /*0018*/ 	.byte	0x04, 0x17
        /*001a*/ 	.short	(.L_11 - .L_10)
.L_10:
        /*001c*/ 	.word	0x00000000
        /*0020*/ 	.short	0x0001
        /*0022*/ 	.short	0x0008
        /*0024*/ 	.byte	0x00, 0xf5, 0x21, 0x00


	//----- nvinfo : EIATTR_KPARAM_INFO
	.align		4
.L_11:
        /*0028*/ 	.byte	0x04, 0x17
        /*002a*/ 	.short	(.L_13 - .L_12)
.L_12:
        /*002c*/ 	.word	0x00000000
        /*0030*/ 	.short	0x0000
        /*0032*/ 	.short	0x0000
        /*0034*/ 	.byte	0x00, 0xf5, 0x21, 0x00


	//----- nvinfo : EIATTR_SPARSE_MMA_MASK
	.align		4
.L_13:
        /*0038*/ 	.byte	0x03, 0x50
        /*003a*/ 	.short	0x0000


	//----- nvinfo : EIATTR_MAXREG_COUNT
	.align		4
        /*003c*/ 	.byte	0x03, 0x1b
        /*003e*/ 	.short	0x00ff


	//----- nvinfo : EIATTR_MERCURY_ISA_VERSION
	.align		4
        /*0040*/ 	.byte	0x03, 0x5f
        /*0042*/ 	.short	0x0101


	//----- nvinfo : EIATTR_INT_WARP_WIDE_INSTR_OFFSETS
	.align		4
        /*0044*/ 	.byte	0x04, 0x31
        /*0046*/ 	.short	(.L_15 - .L_14)


	//   ....[0]....
.L_14:
        /*0048*/ 	.word	0x00000130


	//   ....[1]....
        /*004c*/ 	.word	0x00000180


	//----- nvinfo : EIATTR_VRC_CTA_INIT_COUNT
	.align		4
.L_15:
        /*0050*/ 	.byte	0x02, 0x4a
	.zero		1
	.zero		1


	//----- nvinfo : EIATTR_EXIT_INSTR_OFFSETS
	.align		4
        /*0054*/ 	.byte	0x04, 0x1c
        /*0056*/ 	.short	(.L_17 - .L_16)


	//   ....[0]....
.L_16:
        /*0058*/ 	.word	0x000001b0


	//----- nvinfo : EIATTR_CBANK_PARAM_SIZE
	.align		4
.L_17:
        /*005c*/ 	.byte	0x03, 0x19
        /*005e*/ 	.short	0x0018


	//----- nvinfo : EIATTR_PARAM_CBANK
	.align		4
        /*0060*/ 	.byte	0x04, 0x0a
        /*0062*/ 	.short	(.L_19 - .L_18)
	.align		4
.L_18:
        /*0064*/ 	.word	index@(.nv.constant0._Z3addPiS_S_)
        /*0068*/ 	.short	0x0380
        /*006a*/ 	.short	0x0018


	//----- nvinfo : EIATTR_SW_WAR
	.align		4
.L_19:
        /*006c*/ 	.byte	0x04, 0x36
        /*006e*/ 	.short	(.L_21 - .L_20)
.L_20:
        /*0070*/ 	.word	0x00000008
.L_21:


//--------------------- .nv.callgraph             --------------------------
	.section	.nv.callgraph,"",@"SHT_CUDA_CALLGRAPH"
	.align	4
	.sectionentsize	8
	.align		4
        /*0000*/ 	.word	0x00000000
	.align		4
        /*0004*/ 	.word	0xffffffff
	.align		4
        /*0008*/ 	.word	0x00000000
	.align		4
        /*000c*/ 	.word	0xfffffffe
	.align		4
        /*0010*/ 	.word	0x00000000
	.align		4
        /*0014*/ 	.word	0xfffffffd
	.align		4
        /*0018*/ 	.word	0x00000000
	.align		4
        /*001c*/ 	.word	0xfffffffc


//--------------------- .text._Z3addPiS_S_        --------------------------
	.section	.text._Z3addPiS_S_,"ax",@progbits
	.align	128
        .global         _Z3addPiS_S_
        .type           _Z3addPiS_S_,@function
        .size           _Z3addPiS_S_,(.L_x_1 - _Z3addPiS_S_)
        .other          _Z3addPiS_S_,@"STO_CUDA_ENTRY STV_DEFAULT"
_Z3addPiS_S_:
.text._Z3addPiS_S_:
[----:B------:R-:W-:Y:S01]  /*0000*/  LDC R1, c[0x0][0x37c] ;  /* 0x0000df00ff017b82 */ /* 0x000fe20000000800 */
[----:B------:R-:W0:Y:S07]  /*0010*/  S2R R0, SR_TID.X ;  /* 0x0000000000007919 */ /* 0x000e2e0000002100 */
[----:B------:R-:W-:Y:S01]  /*0020*/  S2UR UR4, SR_CTAID.X ;  /* 0x00000000000479c3 */ /* 0x000fe20000002500 */
[----:B------:R-:W1:Y:S07]  /*0030*/  S2R R7, SR_TID.Y ;  /* 0x0000000000077919 */ /* 0x000e6e0000002200 */
[----:B------:R-:W2:Y:S08]  /*0040*/  S2UR UR5, SR_CTAID.Y ;  /* 0x00000000000579c3 */ /* 0x000eb00000002600 */
[----:B------:R-:W0:Y:S01]  /*0050*/  LDC R9, c[0x0][0x360] ;  /* 0x0000d800ff097b82 */ /* 0x000e220000000800 */
[----:B------:R-:W1:Y:S01]  /*0060*/  LDCU UR8, c[0x0][0x364] ;  /* 0x00006c80ff0877ac */ /* 0x000e620008000800 */
[----:B------:R-:W2:Y:S06]  /*0070*/  LDCU UR6, c[0x0][0x374] ;  /* 0x00006e80ff0677ac */ /* 0x000eac0008000800 */
[----:B------:R-:W3:Y:S08]  /*0080*/  LDC.64 R2, c[0x0][0x380] ;  /* 0x0000e000ff027b82 */ /* 0x000ef00000000a00 */
[----:B------:R-:W4:Y:S01]  /*0090*/  LDC.64 R4, c[0x0][0x388] ;  /* 0x0000e200ff047b82 */ /* 0x000f220000000a00 */
[----:B--2---:R-:W-:Y:S01]  /*00a0*/  UIMAD UR4, UR4, UR6, UR5 ;  /* 0x00000006040472a4 */ /* 0x004fe2000f8e0205 */
[----:B------:R-:W2:Y:S05]  /*00b0*/  LDCU.64 UR6, c[0x0][0x358] ;  /* 0x00006b00ff0677ac */ /* 0x000eaa0008000a00 */
[----:B0-----:R-:W-:-:S04]  /*00c0*/  IMAD R0, R9, UR4, R0 ;  /* 0x0000000409007c24 */ /* 0x001fc8000f8e0200 */
[----:B-1----:R-:W-:-:S04]  /*00d0*/  IMAD R7, R0, UR8, R7 ;  /* 0x0000000800077c24 */ /* 0x002fc8000f8e0207 */
[----:B---3--:R-:W-:-:S04]  /*00e0*/  IMAD.WIDE.U32 R2, R7, 0x4, R2 ;  /* 0x0000000407027825 */ /* 0x008fc800078e0002 */
[----:B----4-:R-:W-:Y:S02]  /*00f0*/  IMAD.WIDE.U32 R4, R7, 0x4, R4 ;  /* 0x0000000407047825 */ /* 0x010fe400078e0004 */
[----:B--2---:R-:W2:Y:S04]  /*0100*/  LDG.E R2, desc[UR6][R2.64] ;  /* 0x0000000602027981 */ /* 0x004ea8000c1e1900 */
[----:B------:R-:W2:Y:S01]  /*0110*/  LDG.E R5, desc[UR6][R4.64] ;  /* 0x0000000604057981 */ /* 0x000ea2000c1e1900 */
[----:B------:R-:W0:Y:S01]  /*0120*/  LDC.64 R6, c[0x0][0x390] ;  /* 0x0000e400ff067b82 */ /* 0x000e220000000a00 */
[----:B------:R-:W-:Y:S01]  /*0130*/  VOTEU.ANY UR4, UPT, PT ;  /* 0x0000000000047886 */ /* 0x000fe200038e0100 */
[----:B------:R-:W1:Y:S01]  /*0140*/  S2R R8, SR_LANEID ;  /* 0x0000000000087919 */ /* 0x000e620000000000 */
[----:B------:R-:W-:-:S06]  /*0150*/  UFLO.U32 UR4, UR4 ;  /* 0x00000004000472bd */ /* 0x000fcc00080e0000 */
[----:B-1----:R-:W-:Y:S02]  /*0160*/  ISETP.EQ.U32.AND P0, PT, R8, UR4, PT ;  /* 0x0000000408007c0c */ /* 0x002fe4000bf02070 */
[----:B--2---:R-:W-:-:S04]  /*0170*/  IADD3 R0, PT, PT, R2, R5, RZ ;  /* 0x0000000502007210 */ /* 0x004fc80007ffe0ff */
[----:B------:R-:W1:Y:S02]  /*0180*/  REDUX.SUM UR5, R0 ;  /* 0x00000000000573c4 */ /* 0x000e64000000c000 */
[----:B-1----:R-:W-:-:S05]  /*0190*/  MOV R9, UR5 ;  /* 0x0000000500097c02 */ /* 0x002fca0008000f00 */
[----:B0-----:R-:W-:Y:S01]  /*01a0*/  @P0 REDG.E.ADD.STRONG.GPU desc[UR6][R6.64], R9 ;  /* 0x000000090600098e */ /* 0x001fe2000c12e106 */
[----:B------:R-:W-:Y:S05]  /*01b0*/  EXIT ;  /* 0x000000000000794d */ /* 0x000fea0003800000 */
.L_x_0:
[----:B------:R-:W-:-:S00]  /*01c0*/  BRA `(.L_x_0) ;  /* 0xfffffffc00fc7947 */ /* 0x000fc0000383ffff */
[----:B------:R-:W-:-:S00]  /*01d0*/  NOP ;  /* 0x0000000000007918 */ /* 0x000fc00000000000 */
        /* <DEDUP_REMOVED lines=10> */
.L_x_1:


//--------------------- .nv.shared.reserved.0     --------------------------
	.section	.nv.shared.reserved.0,"aw",@nobits
	.weak		__nv_reservedSMEM_offset_0_alias
	.size		__nv_reservedSMEM_offset_0_alias, 0, 64
	.other		__nv_reservedSMEM_offset_0_alias,@"STO_CUDA_RESERVED_SHARED STV_DEFAULT"
__nv_reservedSMEM_offset_0_alias:
	.zero		0
	.zero		64


//--------------------- .nv.constant0._Z3addPiS_S_ --------------------------
	.section	.nv.constant0._Z3addPiS_S_,"a",@progbits
	.sectionflags	@""
	.align	4
.nv.constant0._Z3addPiS_S_:
	.zero		920


//--------------------- SYMBOLS --------------------------

	.type		.nv.reservedSmem.offset0,@object
	.size		.nv.reservedSmem.offset0,0x4
